//
// Generated by NVIDIA NVVM Compiler
//
// Compiler Build ID: CL-36424714
// Cuda compilation tools, release 13.0, V13.0.88
// Based on NVVM 20.0.0
//

.version 9.0
.target sm_100
.address_size 64

	// .globl	_Z4PAORPfS_S_f
.global .align 4 .b8 __cudart_i2opi_f[24] = {65, 144, 67, 60, 153, 149, 98, 219, 192, 221, 52, 245, 209, 87, 39, 252, 41, 21, 68, 78, 110, 131, 249, 162};

.visible .entry _Z4PAORPfS_S_f(
	.param .u64 .ptr .align 1 _Z4PAORPfS_S_f_param_0,
	.param .u64 .ptr .align 1 _Z4PAORPfS_S_f_param_1,
	.param .u64 .ptr .align 1 _Z4PAORPfS_S_f_param_2,
	.param .f32 _Z4PAORPfS_S_f_param_3
)
{
	.local .align 4 .b8 	__local_depot0[28];
	.reg .b64 	%SP;
	.reg .b64 	%SPL;
	.reg .pred 	%p<20>;
	.reg .b32 	%r<84>;
	.reg .b32 	%f<61>;
	.reg .b64 	%rd<52>;
	.reg .b64 	%fd<9>;

	mov.u64 	%SPL, __local_depot0;
	ld.param.u64 	%rd17, [_Z4PAORPfS_S_f_param_0];
	ld.param.u64 	%rd18, [_Z4PAORPfS_S_f_param_1];
	ld.param.u64 	%rd19, [_Z4PAORPfS_S_f_param_2];
	ld.param.f32 	%f15, [_Z4PAORPfS_S_f_param_3];
	cvta.to.global.u64 	%rd1, %rd19;
	cvta.to.global.u64 	%rd20, %rd18;
	cvta.to.global.u64 	%rd21, %rd17;
	add.u64 	%rd2, %SPL, 0;
	mov.u32 	%r29, %ntid.x;
	mov.u32 	%r30, %ctaid.x;
	mov.u32 	%r31, %tid.x;
	mad.lo.s32 	%r1, %r29, %r30, %r31;
	mul.wide.s32 	%rd23, %r1, 4;
	add.s64 	%rd24, %rd21, %rd23;
	ld.global.f32 	%f1, [%rd24];
	ld.global.f32 	%f2, [%rd24+4];
	ld.global.f32 	%f3, [%rd24+-4];
	cvt.f64.f32 	%fd1, %f15;
	mul.f64 	%fd2, %fd1, 0d401921FAFC8B007A;
	add.s64 	%rd25, %rd20, %rd23;
	ld.global.f32 	%f16, [%rd25];
	cvt.f64.f32 	%fd3, %f16;
	mul.f64 	%fd4, %fd2, %fd3;
	cvt.rn.f32.f64 	%f4, %fd4;
	mul.f32 	%f17, %f4, 0f3F22F983;
	cvt.rni.s32.f32 	%r83, %f17;
	cvt.rn.f32.s32 	%f18, %r83;
	fma.rn.f32 	%f19, %f18, 0fBFC90FDA, %f4;
	fma.rn.f32 	%f20, %f18, 0fB3A22168, %f19;
	fma.rn.f32 	%f60, %f18, 0fA7C234C5, %f20;
	abs.f32 	%f6, %f4;
	setp.ltu.f32 	%p1, %f6, 0f47CE4780;
	mov.u32 	%r79, %r83;
	mov.f32 	%f59, %f60;
	@%p1 bra 	$L__BB0_8;
	setp.neu.f32 	%p2, %f6, 0f7F800000;
	@%p2 bra 	$L__BB0_3;
	mov.f32 	%f23, 0f00000000;
	mul.rn.f32 	%f59, %f4, %f23;
	mov.b32 	%r79, 0;
	bra.uni 	$L__BB0_8;
$L__BB0_3:
	mov.b32 	%r3, %f4;
	shl.b32 	%r33, %r3, 8;
	or.b32  	%r4, %r33, -2147483648;
	mov.b64 	%rd48, 0;
	mov.b32 	%r76, 0;
	mov.u64 	%rd46, __cudart_i2opi_f;
	mov.u64 	%rd47, %rd2;
$L__BB0_4:
	.pragma "nounroll";
	ld.global.nc.u32 	%r34, [%rd46];
	mad.wide.u32 	%rd28, %r34, %r4, %rd48;
	shr.u64 	%rd48, %rd28, 32;
	st.local.u32 	[%rd47], %rd28;
	add.s32 	%r76, %r76, 1;
	add.s64 	%rd47, %rd47, 4;
	add.s64 	%rd46, %rd46, 4;
	setp.ne.s32 	%p3, %r76, 6;
	@%p3 bra 	$L__BB0_4;
	shr.u32 	%r35, %r3, 23;
	st.local.u32 	[%rd2+24], %rd48;
	and.b32  	%r7, %r35, 31;
	and.b32  	%r36, %r35, 224;
	add.s32 	%r37, %r36, -128;
	shr.u32 	%r38, %r37, 5;
	mul.wide.u32 	%rd29, %r38, 4;
	sub.s64 	%rd9, %rd2, %rd29;
	ld.local.u32 	%r77, [%rd9+24];
	ld.local.u32 	%r78, [%rd9+20];
	setp.eq.s32 	%p4, %r7, 0;
	@%p4 bra 	$L__BB0_7;
	shf.l.wrap.b32 	%r77, %r78, %r77, %r7;
	ld.local.u32 	%r39, [%rd9+16];
	shf.l.wrap.b32 	%r78, %r39, %r78, %r7;
$L__BB0_7:
	shr.u32 	%r40, %r77, 30;
	shf.l.wrap.b32 	%r41, %r78, %r77, 2;
	shl.b32 	%r42, %r78, 2;
	shr.u32 	%r43, %r41, 31;
	add.s32 	%r44, %r43, %r40;
	neg.s32 	%r45, %r44;
	setp.lt.s32 	%p5, %r3, 0;
	selp.b32 	%r79, %r45, %r44, %p5;
	xor.b32  	%r46, %r41, %r3;
	shr.s32 	%r47, %r41, 31;
	xor.b32  	%r48, %r47, %r41;
	xor.b32  	%r49, %r47, %r42;
	cvt.u64.u32 	%rd30, %r48;
	shl.b64 	%rd31, %rd30, 32;
	cvt.u64.u32 	%rd32, %r49;
	or.b64  	%rd33, %rd31, %rd32;
	cvt.rn.f64.s64 	%fd5, %rd33;
	mul.f64 	%fd6, %fd5, 0d3BF921FB54442D19;
	cvt.rn.f32.f64 	%f21, %fd6;
	neg.f32 	%f22, %f21;
	setp.lt.s32 	%p6, %r46, 0;
	selp.f32 	%f59, %f22, %f21, %p6;
$L__BB0_8:
	setp.ltu.f32 	%p7, %f6, 0f47CE4780;
	add.s32 	%r51, %r79, 1;
	mul.rn.f32 	%f24, %f59, %f59;
	and.b32  	%r52, %r79, 1;
	setp.eq.b32 	%p8, %r52, 1;
	selp.f32 	%f25, %f59, 0f3F800000, %p8;
	fma.rn.f32 	%f26, %f24, %f25, 0f00000000;
	fma.rn.f32 	%f27, %f24, 0f37CBAC00, 0fBAB607ED;
	selp.f32 	%f28, 0fB94D4153, %f27, %p8;
	selp.f32 	%f29, 0f3C0885E4, 0f3D2AAABB, %p8;
	fma.rn.f32 	%f30, %f28, %f24, %f29;
	selp.f32 	%f31, 0fBE2AAAA8, 0fBEFFFFFF, %p8;
	fma.rn.f32 	%f32, %f30, %f24, %f31;
	fma.rn.f32 	%f33, %f32, %f26, %f25;
	and.b32  	%r53, %r51, 2;
	setp.eq.s32 	%p9, %r53, 0;
	mov.f32 	%f34, 0f00000000;
	sub.f32 	%f35, %f34, %f33;
	selp.f32 	%f10, %f33, %f35, %p9;
	@%p7 bra 	$L__BB0_16;
	setp.neu.f32 	%p10, %f6, 0f7F800000;
	@%p10 bra 	$L__BB0_11;
	mov.f32 	%f38, 0f00000000;
	mul.rn.f32 	%f60, %f4, %f38;
	mov.b32 	%r83, 0;
	bra.uni 	$L__BB0_16;
$L__BB0_11:
	mov.b32 	%r16, %f4;
	shl.b32 	%r55, %r16, 8;
	or.b32  	%r17, %r55, -2147483648;
	mov.b64 	%rd51, 0;
	mov.b32 	%r80, 0;
	mov.u64 	%rd49, __cudart_i2opi_f;
	mov.u64 	%rd50, %rd2;
$L__BB0_12:
	.pragma "nounroll";
	ld.global.nc.u32 	%r56, [%rd49];
	mad.wide.u32 	%rd36, %r56, %r17, %rd51;
	shr.u64 	%rd51, %rd36, 32;
	st.local.u32 	[%rd50], %rd36;
	add.s32 	%r80, %r80, 1;
	add.s64 	%rd50, %rd50, 4;
	add.s64 	%rd49, %rd49, 4;
	setp.ne.s32 	%p11, %r80, 6;
	@%p11 bra 	$L__BB0_12;
	shr.u32 	%r57, %r16, 23;
	st.local.u32 	[%rd2+24], %rd51;
	and.b32  	%r20, %r57, 31;
	and.b32  	%r58, %r57, 224;
	add.s32 	%r59, %r58, -128;
	shr.u32 	%r60, %r59, 5;
	mul.wide.u32 	%rd37, %r60, 4;
	sub.s64 	%rd16, %rd2, %rd37;
	ld.local.u32 	%r81, [%rd16+24];
	ld.local.u32 	%r82, [%rd16+20];
	setp.eq.s32 	%p12, %r20, 0;
	@%p12 bra 	$L__BB0_15;
	shf.l.wrap.b32 	%r81, %r82, %r81, %r20;
	ld.local.u32 	%r61, [%rd16+16];
	shf.l.wrap.b32 	%r82, %r61, %r82, %r20;
$L__BB0_15:
	shr.u32 	%r62, %r81, 30;
	shf.l.wrap.b32 	%r63, %r82, %r81, 2;
	shl.b32 	%r64, %r82, 2;
	shr.u32 	%r65, %r63, 31;
	add.s32 	%r66, %r65, %r62;
	neg.s32 	%r67, %r66;
	setp.lt.s32 	%p13, %r16, 0;
	selp.b32 	%r83, %r67, %r66, %p13;
	xor.b32  	%r68, %r63, %r16;
	shr.s32 	%r69, %r63, 31;
	xor.b32  	%r70, %r69, %r63;
	xor.b32  	%r71, %r69, %r64;
	cvt.u64.u32 	%rd38, %r70;
	shl.b64 	%rd39, %rd38, 32;
	cvt.u64.u32 	%rd40, %r71;
	or.b64  	%rd41, %rd39, %rd40;
	cvt.rn.f64.s64 	%fd7, %rd41;
	mul.f64 	%fd8, %fd7, 0d3BF921FB54442D19;
	cvt.rn.f32.f64 	%f36, %fd8;
	neg.f32 	%f37, %f36;
	setp.lt.s32 	%p14, %r68, 0;
	selp.f32 	%f60, %f37, %f36, %p14;
$L__BB0_16:
	mul.rn.f32 	%f39, %f60, %f60;
	and.b32  	%r73, %r83, 1;
	setp.eq.b32 	%p15, %r73, 1;
	selp.f32 	%f40, 0f3F800000, %f60, %p15;
	fma.rn.f32 	%f41, %f39, %f40, 0f00000000;
	fma.rn.f32 	%f42, %f39, 0f37CBAC00, 0fBAB607ED;
	selp.f32 	%f43, %f42, 0fB94D4153, %p15;
	selp.f32 	%f44, 0f3D2AAABB, 0f3C0885E4, %p15;
	fma.rn.f32 	%f45, %f43, %f39, %f44;
	selp.f32 	%f46, 0fBEFFFFFF, 0fBE2AAAA8, %p15;
	fma.rn.f32 	%f47, %f45, %f39, %f46;
	fma.rn.f32 	%f48, %f47, %f41, %f40;
	and.b32  	%r74, %r83, 2;
	setp.eq.s32 	%p16, %r74, 0;
	mov.f32 	%f49, 0f00000000;
	sub.f32 	%f50, %f49, %f48;
	selp.f32 	%f14, %f48, %f50, %p16;
	setp.ne.s32 	%p17, %r1, 0;
	@%p17 bra 	$L__BB0_18;
	mul.f32 	%f56, %f1, %f10;
	mul.f32 	%f57, %f2, %f14;
	sub.f32 	%f58, %f56, %f57;
	st.global.f32 	[%rd1], %f58;
	bra.uni 	$L__BB0_21;
$L__BB0_18:
	and.b32  	%r75, %r1, 1;
	setp.eq.b32 	%p18, %r75, 1;
	not.pred 	%p19, %p18;
	@%p19 bra 	$L__BB0_20;
	mul.f32 	%f51, %f3, %f14;
	fma.rn.f32 	%f52, %f1, %f10, %f51;
	add.s64 	%rd43, %rd1, %rd23;
	st.global.f32 	[%rd43], %f52;
	bra.uni 	$L__BB0_21;
$L__BB0_20:
	mul.f32 	%f53, %f1, %f10;
	mul.f32 	%f54, %f2, %f14;
	sub.f32 	%f55, %f53, %f54;
	add.s64 	%rd45, %rd1, %rd23;
	st.global.f32 	[%rd45], %f55;
$L__BB0_21:
	bar.sync 	0;
	ret;

}


// ===== COMPILED SASS (sm_100) =====

	.target	sm_100

	.elftype	@"ET_EXEC"


//--------------------- .note.nv.tkinfo           --------------------------
	.section	.note.nv.tkinfo,"",@"SHT_NOTE"
	.sectionflags	@"SHF_NOTE_NV_TKINFO"
	.tkinfo
        /*0018*/ 	.word	0x00000002
        /*0030*/ 	.string	""
        /*0030*/ 	.string	"ptxas"
        /*0030*/ 	.string	"Cuda compilation tools, release 13.0, V13.0.88"
        /*0030*/ 	.string	"Build cuda_13.0.r13.0/compiler.36424714_0"
        /*0030*/ 	.string	"-arch sm_100 -m 64 "



//--------------------- .note.nv.cuinfo           --------------------------
	.section	.note.nv.cuinfo,"",@"SHT_NOTE"
	.sectionflags	@"SHF_NOTE_NV_CUINFO"
        /*0018*/ 	.short	0x0002
        /*001a*/ 	.short	0x0064
        /*001c*/ 	.short	0x0082
	.zero		2


//--------------------- .nv.info                  --------------------------
	.section	.nv.info,"",@"SHT_CUDA_INFO"
	.align	4


	//----- nvinfo : EIATTR_REGCOUNT
	.align		4
        /*0000*/ 	.byte	0x04, 0x2f
        /*0002*/ 	.short	(.L_2 - .L_1)
	.align		4
.L_1:
        /*0004*/ 	.word	index@(_Z4PAORPfS_S_f)
        /*0008*/ 	.word	0x0000001a


	//----- nvinfo : EIATTR_FRAME_SIZE
	.align		4
.L_2:
        /*000c*/ 	.byte	0x04, 0x11
        /*000e*/ 	.short	(.L_4 - .L_3)
	.align		4
.L_3:
        /*0010*/ 	.word	index@(_Z4PAORPfS_S_f)
        /*0014*/ 	.word	0x00000000


	//----- nvinfo : EIATTR_MIN_STACK_SIZE
	.align		4
.L_4:
        /*0018*/ 	.byte	0x04, 0x12
        /*001a*/ 	.short	(.L_6 - .L_5)
	.align		4
.L_5:
        /*001c*/ 	.word	index@(_Z4PAORPfS_S_f)
        /*0020*/ 	.word	0x00000000
.L_6:


//--------------------- .nv.compat                --------------------------
	.section	.nv.compat,"",@"SHT_CUDA_COMPAT_INFO"
	.align	4
        /*0000*/ 	.byte	0x02, 0x09, 0x00, 0x00, 0x02, 0x02, 0x01, 0x00, 0x02, 0x05, 0x05, 0x00, 0x03, 0x07, 0x01, 0x01
        /*0010*/ 	.byte	0x02, 0x03, 0x00, 0x00, 0x02, 0x06, 0x01, 0x00, 0x04, 0x0b, 0x08, 0x00, 0x01, 0x00, 0x00, 0x00
        /*0020*/ 	.byte	0x00, 0x00, 0x00, 0x00


//--------------------- .nv.info._Z4PAORPfS_S_f   --------------------------
	.section	.nv.info._Z4PAORPfS_S_f,"",@"SHT_CUDA_INFO"
	.sectionflags	@""
	.align	4


	//----- nvinfo : EIATTR_CUDA_API_VERSION
	.align		4
        /*0000*/ 	.byte	0x04, 0x37
        /*0002*/ 	.short	(.L_8 - .L_7)
.L_7:
        /*0004*/ 	.word	0x00000082


	//----- nvinfo : EIATTR_KPARAM_INFO
	.align		4
.L_8:
        /*0008*/ 	.byte	0x04, 0x17
        /*000a*/ 	.short	(.L_10 - .L_9)
.L_9:
        /*000c*/ 	.word	0x00000000
        /*0010*/ 	.short	0x0003
        /*0012*/ 	.short	0x0018
        /*0014*/ 	.byte	0x00, 0xf0, 0x11, 0x00


	//----- nvinfo : EIATTR_KPARAM_INFO
	.align		4
.L_10:
        /*0018*/ 	.byte	0x04, 0x17
        /*001a*/ 	.short	(.L_12 - .L_11)
.L_11:
        /*001c*/ 	.word	0x00000000
        /*0020*/ 	.short	0x0002
        /*0022*/ 	.short	0x0010
        /*0024*/ 	.byte	0x00, 0xf5, 0x21, 0x00


	//----- nvinfo : EIATTR_KPARAM_INFO
	.align		4
.L_12:
        /*0028*/ 	.byte	0x04, 0x17
        /*002a*/ 	.short	(.L_14 - .L_13)
.L_13:
        /*002c*/ 	.word	0x00000000
        /*0030*/ 	.short	0x0001
        /*0032*/ 	.short	0x0008
        /*0034*/ 	.byte	0x00, 0xf5, 0x21, 0x00


	//----- nvinfo : EIATTR_KPARAM_INFO
	.align		4
.L_14:
        /*0038*/ 	.byte	0x04, 0x17
        /*003a*/ 	.short	(.L_16 - .L_15)
.L_15:
        /*003c*/ 	.word	0x00000000
        /*0040*/ 	.short	0x0000
        /*0042*/ 	.short	0x0000
        /*0044*/ 	.byte	0x00, 0xf5, 0x21, 0x00


	//----- nvinfo : EIATTR_SPARSE_MMA_MASK
	.align		4
.L_16:
        /*0048*/ 	.byte	0x03, 0x50
        /*004a*/ 	.short	0x0000


	//----- nvinfo : EIATTR_MAXREG_COUNT
	.align		4
        /*004c*/ 	.byte	0x03, 0x1b
        /*004e*/ 	.short	0x00ff


	//----- nvinfo : EIATTR_NUM_BARRIERS
	.align		4
        /*0050*/ 	.byte	0x02, 0x4c
        /*0052*/ 	.byte	0x01
	.zero		1


	//----- nvinfo : EIATTR_MERCURY_ISA_VERSION
	.align		4
        /*0054*/ 	.byte	0x03, 0x5f
        /*0056*/ 	.short	0x0101


	//----- nvinfo : EIATTR_VRC_CTA_INIT_COUNT
	.align		4
        /*0058*/ 	.byte	0x02, 0x4a
	.zero		1
	.zero		1


	//----- nvinfo : EIATTR_EXIT_INSTR_OFFSETS
	.align		4
        /*005c*/ 	.byte	0x04, 0x1c
        /*005e*/ 	.short	(.L_18 - .L_17)


	//   ....[0]....
.L_17:
        /*0060*/ 	.word	0x000011a0


	//----- nvinfo : EIATTR_CRS_STACK_SIZE
	.align		4
.L_18:
        /*0064*/ 	.byte	0x04, 0x1e
        /*0066*/ 	.short	(.L_20 - .L_19)
.L_19:
        /*0068*/ 	.word	0x00000000


	//----- nvinfo : EIATTR_CBANK_PARAM_SIZE
	.align		4
.L_20:
        /*006c*/ 	.byte	0x03, 0x19
        /*006e*/ 	.short	0x001c


	//----- nvinfo : EIATTR_PARAM_CBANK
	.align		4
        /*0070*/ 	.byte	0x04, 0x0a
        /*0072*/ 	.short	(.L_22 - .L_21)
	.align		4
.L_21:
        /*0074*/ 	.word	index@(.nv.constant0._Z4PAORPfS_S_f)
        /*0078*/ 	.short	0x0380
        /*007a*/ 	.short	0x001c


	//----- nvinfo : EIATTR_SW_WAR
	.align		4
.L_22:
        /*007c*/ 	.byte	0x04, 0x36
        /*007e*/ 	.short	(.L_24 - .L_23)
.L_23:
        /*0080*/ 	.word	0x00000008
.L_24:


//--------------------- .nv.callgraph             --------------------------
	.section	.nv.callgraph,"",@"SHT_CUDA_CALLGRAPH"
	.align	4
	.sectionentsize	8
	.align		4
        /*0000*/ 	.word	0x00000000
	.align		4
        /*0004*/ 	.word	0xffffffff
	.align		4
        /*0008*/ 	.word	0x00000000
	.align		4
        /*000c*/ 	.word	0xfffffffe
	.align		4
        /*0010*/ 	.word	0x00000000
	.align		4
        /*0014*/ 	.word	0xfffffffd
	.align		4
        /*0018*/ 	.word	0x00000000
	.align		4
        /*001c*/ 	.word	0xfffffffc


//--------------------- .nv.constant4             --------------------------
	.section	.nv.constant4,"a",@progbits
	.align	8
	.align		8
.nv.constant4:
        /*0000*/ 	.dword	__cudart_i2opi_f


//--------------------- .text._Z4PAORPfS_S_f      --------------------------
	.section	.text._Z4PAORPfS_S_f,"ax",@progbits
	.align	128
        .global         _Z4PAORPfS_S_f
        .type           _Z4PAORPfS_S_f,@function
        .size           _Z4PAORPfS_S_f,(.L_x_13 - _Z4PAORPfS_S_f)
        .other          _Z4PAORPfS_S_f,@"STO_CUDA_ENTRY STV_DEFAULT"
_Z4PAORPfS_S_f:
.text._Z4PAORPfS_S_f:
[----:B------:R-:W-:Y:S01]  /*0000*/  LDC R1, c[0x0][0x37c] ;  /* 0x0000df00ff017b82 */ /* 0x000fe20000000800 */
[----:B------:R-:W0:Y:S07]  /*0010*/  S2R R5, SR_CTAID.X ;  /* 0x0000000000057919 */ /* 0x000e2e0000002500 */
[----:B------:R-:W1:Y:S01]  /*0020*/  LDC.64 R10, c[0x0][0x388] ;  /* 0x0000e200ff0a7b82 */ /* 0x000e620000000a00 */
[----:B------:R-:W0:Y:S01]  /*0030*/  LDCU UR4, c[0x0][0x360] ;  /* 0x00006c00ff0477ac */ /* 0x000e220008000800 */
[----:B------:R-:W0:Y:S01]  /*0040*/  S2R R0, SR_TID.X ;  /* 0x0000000000007919 */ /* 0x000e220000002100 */
[----:B------:R-:W2:Y:S05]  /*0050*/  LDCU.64 UR6, c[0x0][0x358] ;  /* 0x00006b00ff0677ac */ /* 0x000eaa0008000a00 */
[----:B------:R-:W3:Y:S01]  /*0060*/  LDC.64 R8, c[0x0][0x380] ;  /* 0x0000e000ff087b82 */ /* 0x000ee20000000a00 */
[----:B0-----:R-:W-:Y:S01]  /*0070*/  IMAD R5, R5, UR4, R0 ;  /* 0x0000000405057c24 */ /* 0x001fe2000f8e0200 */
[----:B------:R-:W0:Y:S03]  /*0080*/  LDCU UR4, c[0x0][0x398] ;  /* 0x00007300ff0477ac */ /* 0x000e260008000800 */
[----:B-1----:R-:W-:-:S06]  /*0090*/  IMAD.WIDE R10, R5, 0x4, R10 ;  /* 0x00000004050a7825 */ /* 0x002fcc00078e020a */
[----:B--2---:R-:W2:Y:S01]  /*00a0*/  LDG.E R10, desc[UR6][R10.64] ;  /* 0x000000060a0a7981 */ /* 0x004ea2000c1e1900 */
[----:B------:R-:W-:Y:S01]  /*00b0*/  UMOV UR5, 0x401921fa ;  /* 0x401921fa00057882 */ /* 0x000fe20000000000 */
[----:B---3--:R-:W-:-:S05]  /*00c0*/  IMAD.WIDE R8, R5, 0x4, R8 ;  /* 0x0000000405087825 */ /* 0x008fca00078e0208 */
[----:B------:R-:W5:Y:S01]  /*00d0*/  LDG.E R4, desc[UR6][R8.64] ;  /* 0x0000000608047981 */ /* 0x000f62000c1e1900 */
[----:B0-----:R-:W0:Y:S01]  /*00e0*/  F2F.F64.F32 R6, UR4 ;  /* 0x0000000400067d10 */ /* 0x001e220008201800 */
[----:B------:R-:W-:Y:S02]  /*00f0*/  UMOV UR4, 0xfc8b007a ;  /* 0xfc8b007a00047882 */ /* 0x000fe40000000000 */
[----:B------:R-:W5:Y:S04]  /*0100*/  LDG.E R3, desc[UR6][R8.64+0x4] ;  /* 0x0000040608037981 */ /* 0x000f68000c1e1900 */
[----:B------:R1:W5:Y:S01]  /*0110*/  LDG.E R2, desc[UR6][R8.64+-0x4] ;  /* 0xfffffc0608027981 */ /* 0x000362000c1e1900 */
[----:B------:R-:W-:Y:S01]  /*0120*/  BSSY.RECONVERGENT B0, `(.L_x_0) ;  /* 0x0000070000007945 */ /* 0x000fe20003800200 */
[----:B0-----:R-:W-:Y:S01]  /*0130*/  DMUL R6, R6, UR4 ;  /* 0x0000000406067c28 */ /* 0x001fe20008000000 */
[----:B--2---:R-:W0:Y:S07]  /*0140*/  F2F.F64.F32 R12, R10 ;  /* 0x0000000a000c7310 */ /* 0x004e2e0000201800 */
[----:B0-----:R-:W-:-:S10]  /*0150*/  DMUL R6, R6, R12 ;  /* 0x0000000c06067228 */ /* 0x001fd40000000000 */
[----:B------:R-:W0:Y:S02]  /*0160*/  F2F.F32.F64 R7, R6 ;  /* 0x0000000600077310 */ /* 0x000e240000301000 */
[C---:B0-----:R-:W-:Y:S01]  /*0170*/  FMUL R0, R7.reuse, 0.63661974668502807617 ;  /* 0x3f22f98307007820 */ /* 0x041fe20000400000 */
[----:B------:R-:W-:-:S04]  /*0180*/  FSETP.GE.AND P0, PT, |R7|, 105615, PT ;  /* 0x47ce47800700780b */ /* 0x000fc80003f06200 */
[----:B------:R-:W-:Y:S01]  /*0190*/  P2R R6, PR, RZ, 0x1 ;  /* 0x00000001ff067803 */ /* 0x000fe20000000000 */
[----:B------:R-:W0:Y:S02]  /*01a0*/  F2I.NTZ R0, R0 ;  /* 0x0000000000007305 */ /* 0x000e240000203100 */
[----:B0-----:R-:W-:Y:S01]  /*01b0*/  I2FP.F32.S32 R14, R0 ;  /* 0x00000000000e7245 */ /* 0x001fe20000201400 */
[----:B------:R-:W-:-:S04]  /*01c0*/  IMAD.MOV.U32 R12, RZ, RZ, R0 ;  /* 0x000000ffff0c7224 */ /* 0x000fc800078e0000 */
[----:B-1----:R-:W-:-:S04]  /*01d0*/  FFMA R9, R14, -1.5707962512969970703, R7 ;  /* 0xbfc90fda0e097823 */ /* 0x002fc80000000007 */
[----:B------:R-:W-:-:S04]  /*01e0*/  FFMA R9, R14, -7.5497894158615963534e-08, R9 ;  /* 0xb3a221680e097823 */ /* 0x000fc80000000009 */
[----:B------:R-:W-:-:S04]  /*01f0*/  FFMA R14, R14, -5.3903029534742383927e-15, R9 ;  /* 0xa7c234c50e0e7823 */ /* 0x000fc80000000009 */
[----:B------:R-:W-:Y:S01]  /*0200*/  IMAD.MOV.U32 R8, RZ, RZ, R14 ;  /* 0x000000ffff087224 */ /* 0x000fe200078e000e */
[----:B------:R-:W-:Y:S06]  /*0210*/  @!P0 BRA `(.L_x_1) ;  /* 0x0000000400808947 */ /* 0x000fec0003800000 */
[----:B------:R-:W-:-:S13]  /*0220*/  FSETP.NEU.AND P0, PT, |R7|, +INF , PT ;  /* 0x7f8000000700780b */ /* 0x000fda0003f0d200 */
[----:B------:R-:W-:Y:S01]  /*0230*/  @!P0 FMUL R8, RZ, R7 ;  /* 0x00000007ff088220 */ /* 0x000fe20000400000 */
[----:B------:R-:W-:Y:S01]  /*0240*/  @!P0 IMAD.MOV.U32 R0, RZ, RZ, RZ ;  /* 0x000000ffff008224 */ /* 0x000fe200078e00ff */
[----:B------:R-:W-:Y:S06]  /*0250*/  @!P0 BRA `(.L_x_1) ;  /* 0x0000000400708947 */ /* 0x000fec0003800000 */
[----:B------:R-:W-:Y:S01]  /*0260*/  IMAD.SHL.U32 R0, R7, 0x100, RZ ;  /* 0x0000010007007824 */ /* 0x000fe200078e00ff */
[----:B------:R-:W0:Y:S01]  /*0270*/  LDCU.64 UR8, c[0x4][URZ] ;  /* 0x01000000ff0877ac */ /* 0x000e220008000a00 */
[----:B------:R-:W-:Y:S02]  /*0280*/  IMAD.MOV.U32 R13, RZ, RZ, RZ ;  /* 0x000000ffff0d7224 */ /* 0x000fe400078e00ff */
[----:B------:R-:W-:Y:S01]  /*0290*/  IMAD.MOV.U32 R20, RZ, RZ, RZ ;  /* 0x000000ffff147224 */ /* 0x000fe200078e00ff */
[----:B------:R-:W-:Y:S01]  /*02a0*/  LOP3.LUT R0, R0, 0x80000000, RZ, 0xfc, !PT ;  /* 0x8000000000007812 */ /* 0x000fe200078efcff */
[----:B------:R-:W-:Y:S01]  /*02b0*/  UMOV UR5, URZ ;  /* 0x000000ff00057c82 */ /* 0x000fe20008000000 */
[----:B------:R-:W-:-:S05]  /*02c0*/  UMOV UR4, URZ ;  /* 0x000000ff00047c82 */ /* 0x000fca0008000000 */
.L_x_2:
[----:B0-----:R-:W-:Y:S01]  /*02d0*/  IMAD.U32 R9, RZ, RZ, UR9 ;  /* 0x00000009ff097e24 */ /* 0x001fe2000f8e00ff */
[----:B------:R-:W-:-:S05]  /*02e0*/  MOV R8, UR8 ;  /* 0x0000000800087c02 */ /* 0x000fca0008000f00 */
[----:B------:R-:W2:Y:S01]  /*02f0*/  LDG.E.CONSTANT R9, desc[UR6][R8.64] ;  /* 0x0000000608097981 */ /* 0x000ea2000c1e9900 */
[----:B------:R-:W-:Y:S01]  /*0300*/  UIADD3 UR4, UPT, UPT, UR4, 0x1, URZ ;  /* 0x0000000104047890 */ /* 0x000fe2000fffe0ff */
[C---:B------:R-:W-:Y:S01]  /*0310*/  ISETP.EQ.AND P0, PT, R20.reuse, RZ, PT ;  /* 0x000000ff1400720c */ /* 0x040fe20003f02270 */
[----:B------:R-:W-:Y:S01]  /*0320*/  UIADD3 UR8, UP1, UPT, UR8, 0x4, URZ ;  /* 0x0000000408087890 */ /* 0x000fe2000ff3e0ff */
[C---:B------:R-:W-:Y:S01]  /*0330*/  ISETP.EQ.AND P1, PT, R20.reuse, 0x4, PT ;  /* 0x000000041400780c */ /* 0x040fe20003f22270 */
[----:B------:R-:W-:Y:S01]  /*0340*/  UISETP.NE.AND UP0, UPT, UR4, 0x6, UPT ;  /* 0x000000060400788c */ /* 0x000fe2000bf05270 */
[C---:B------:R-:W-:Y:S01]  /*0350*/  ISETP.EQ.AND P3, PT, R20.reuse, 0xc, PT ;  /* 0x0000000c1400780c */ /* 0x040fe20003f62270 */
[----:B------:R-:W-:Y:S01]  /*0360*/  UIADD3.X UR9, UPT, UPT, URZ, UR9, URZ, UP1, !UPT ;  /* 0x00000009ff097290 */ /* 0x000fe20008ffe4ff */
[C---:B------:R-:W-:Y:S02]  /*0370*/  ISETP.EQ.AND P4, PT, R20.reuse, 0x10, PT ;  /* 0x000000101400780c */ /* 0x040fe40003f82270 */
[----:B------:R-:W-:Y:S01]  /*0380*/  ISETP.EQ.AND P5, PT, R20, 0x14, PT ;  /* 0x000000141400780c */ /* 0x000fe20003fa2270 */
[----:B--2---:R-:W-:-:S03]  /*0390*/  IMAD.WIDE.U32 R10, R9, R0, RZ ;  /* 0x00000000090a7225 */ /* 0x004fc600078e00ff */
[----:B------:R-:W-:-:S04]  /*03a0*/  IADD3 R10, P2, PT, R10, R13, RZ ;  /* 0x0000000d0a0a7210 */ /* 0x000fc80007f5e0ff */
[----:B------:R-:W-:Y:S01]  /*03b0*/  IADD3.X R13, PT, PT, R11, UR5, RZ, P2, !PT ;  /* 0x000000050b0d7c10 */ /* 0x000fe200097fe4ff */
[--C-:B------:R-:W-:Y:S01]  /*03c0*/  @P0 IMAD.MOV.U32 R6, RZ, RZ, R10.reuse ;  /* 0x000000ffff060224 */ /* 0x100fe200078e000a */
[C---:B------:R-:W-:Y:S01]  /*03d0*/  ISETP.EQ.AND P2, PT, R20.reuse, 0x8, PT ;  /* 0x000000081400780c */ /* 0x040fe20003f42270 */
[--C-:B------:R-:W-:Y:S01]  /*03e0*/  @P1 IMAD.MOV.U32 R19, RZ, RZ, R10.reuse ;  /* 0x000000ffff131224 */ /* 0x100fe200078e000a */
[----:B------:R-:W-:Y:S01]  /*03f0*/  @P4 MOV R16, R10 ;  /* 0x0000000a00104202 */ /* 0x000fe20000000f00 */
[--C-:B------:R-:W-:Y:S02]  /*0400*/  @P3 IMAD.MOV.U32 R17, RZ, RZ, R10.reuse ;  /* 0x000000ffff113224 */ /* 0x100fe400078e000a */
[----:B------:R-:W-:Y:S02]  /*0410*/  @P5 IMAD.MOV.U32 R15, RZ, RZ, R10 ;  /* 0x000000ffff0f5224 */ /* 0x000fe400078e000a */
[----:B------:R-:W-:-:S06]  /*0420*/  VIADD R20, R20, 0x4 ;  /* 0x0000000414147836 */ /* 0x000fcc0000000000 */
[----:B------:R-:W-:Y:S01]  /*0430*/  @P2 IMAD.MOV.U32 R18, RZ, RZ, R10 ;  /* 0x000000ffff122224 */ /* 0x000fe200078e000a */
[----:B------:R-:W-:Y:S06]  /*0440*/  BRA.U UP0, `(.L_x_2) ;  /* 0xfffffffd00a07547 */ /* 0x000fec000b83ffff */
[----:B------:R-:W-:Y:S01]  /*0450*/  SHF.R.U32.HI R8, RZ, 0x17, R7 ;  /* 0x00000017ff087819 */ /* 0x000fe20000011607 */
[----:B------:R-:W-:Y:S03]  /*0460*/  BSSY.RECONVERGENT B1, `(.L_x_3) ;  /* 0x0000029000017945 */ /* 0x000fe60003800200 */
[C---:B------:R-:W-:Y:S02]  /*0470*/  LOP3.LUT R0, R8.reuse, 0xe0, RZ, 0xc0, !PT ;  /* 0x000000e008007812 */ /* 0x040fe400078ec0ff */
[----:B------:R-:W-:-:S03]  /*0480*/  LOP3.LUT P6, RZ, R8, 0x1f, RZ, 0xc0, !PT ;  /* 0x0000001f08ff7812 */ /* 0x000fc600078cc0ff */
[----:B------:R-:W-:-:S05]  /*0490*/  VIADD R0, R0, 0xffffff80 ;  /* 0xffffff8000007836 */ /* 0x000fca0000000000 */
[----:B------:R-:W-:-:S05]  /*04a0*/  SHF.R.U32.HI R0, RZ, 0x5, R0 ;  /* 0x00000005ff007819 */ /* 0x000fca0000011600 */
[----:B------:R-:W-:-:S05]  /*04b0*/  IMAD.U32 R20, R0, -0x4, RZ ;  /* 0xfffffffc00147824 */ /* 0x000fca00078e00ff */
[C---:B------:R-:W-:Y:S02]  /*04c0*/  ISETP.EQ.AND P3, PT, R20.reuse, -0x18, PT ;  /* 0xffffffe81400780c */ /* 0x040fe40003f62270 */
[C---:B------:R-:W-:Y:S02]  /*04d0*/  ISETP.EQ.AND P4, PT, R20.reuse, -0x14, PT ;  /* 0xffffffec1400780c */ /* 0x040fe40003f82270 */
[C---:B------:R-:W-:Y:S02]  /*04e0*/  ISETP.EQ.AND P0, PT, R20.reuse, -0x10, PT ;  /* 0xfffffff01400780c */ /* 0x040fe40003f02270 */
[C---:B------:R-:W-:Y:S02]  /*04f0*/  ISETP.EQ.AND P1, PT, R20.reuse, -0xc, PT ;  /* 0xfffffff41400780c */ /* 0x040fe40003f22270 */
[C---:B------:R-:W-:Y:S02]  /*0500*/  ISETP.EQ.AND P2, PT, R20.reuse, -0x8, PT ;  /* 0xfffffff81400780c */ /* 0x040fe40003f42270 */
[----:B------:R-:W-:-:S03]  /*0510*/  ISETP.EQ.AND P5, PT, R20, 0x4, PT ;  /* 0x000000041400780c */ /* 0x000fc60003fa2270 */
[----:B------:R-:W-:Y:S01]  /*0520*/  @P3 IMAD.MOV.U32 R0, RZ, RZ, R6 ;  /* 0x000000ffff003224 */ /* 0x000fe200078e0006 */
[C---:B------:R-:W-:Y:S01]  /*0530*/  ISETP.EQ.AND P3, PT, R20.reuse, -0x4, PT ;  /* 0xfffffffc1400780c */ /* 0x040fe20003f62270 */
[--C-:B------:R-:W-:Y:S01]  /*0540*/  @P4 IMAD.MOV.U32 R0, RZ, RZ, R19.reuse ;  /* 0x000000ffff004224 */ /* 0x100fe200078e0013 */
[----:B------:R-:W-:Y:S01]  /*0550*/  @P4 MOV R9, R6 ;  /* 0x0000000600094202 */ /* 0x000fe20000000f00 */
[----:B------:R-:W-:Y:S01]  /*0560*/  @P0 IMAD.MOV.U32 R9, RZ, RZ, R19 ;  /* 0x000000ffff090224 */ /* 0x000fe200078e0013 */
[----:B------:R-:W-:Y:S01]  /*0570*/  ISETP.EQ.AND P4, PT, R20, RZ, PT ;  /* 0x000000ff1400720c */ /* 0x000fe20003f82270 */
[--C-:B------:R-:W-:Y:S02]  /*0580*/  @P1 IMAD.MOV.U32 R9, RZ, RZ, R18.reuse ;  /* 0x000000ffff091224 */ /* 0x100fe400078e0012 */
[----:B------:R-:W-:Y:S01]  /*0590*/  @P2 MOV R9, R17 ;  /* 0x0000001100092202 */ /* 0x000fe20000000f00 */
[----:B------:R-:W-:Y:S02]  /*05a0*/  @P0 IMAD.MOV.U32 R0, RZ, RZ, R18 ;  /* 0x000000ffff000224 */ /* 0x000fe400078e0012 */
[----:B------:R-:W-:-:S02]  /*05b0*/  @P1 IMAD.MOV.U32 R0, RZ, RZ, R17 ;  /* 0x000000ffff001224 */ /* 0x000fc400078e0011 */
[--C-:B------:R-:W-:Y:S02]  /*05c0*/  @P2 IMAD.MOV.U32 R0, RZ, RZ, R16.reuse ;  /* 0x000000ffff002224 */ /* 0x100fe400078e0010 */
[----:B------:R-:W-:Y:S02]  /*05d0*/  @P3 IMAD.MOV.U32 R9, RZ, RZ, R16 ;  /* 0x000000ffff093224 */ /* 0x000fe400078e0010 */
[--C-:B------:R-:W-:Y:S02]  /*05e0*/  @P3 IMAD.MOV.U32 R0, RZ, RZ, R15.reuse ;  /* 0x000000ffff003224 */ /* 0x100fe400078e000f */
[----:B------:R-:W-:Y:S01]  /*05f0*/  @P4 IMAD.MOV.U32 R9, RZ, RZ, R15 ;  /* 0x000000ffff094224 */ /* 0x000fe200078e000f */
[----:B------:R-:W-:Y:S01]  /*0600*/  @P5 MOV R9, R13 ;  /* 0x0000000d00095202 */ /* 0x000fe20000000f00 */
[----:B------:R-:W-:-:S04]  /*0610*/  @P4 IMAD.MOV.U32 R0, RZ, RZ, R13 ;  /* 0x000000ffff004224 */ /* 0x000fc800078e000d */
[----:B------:R-:W-:Y:S01]  /*0620*/  IMAD.MOV.U32 R10, RZ, RZ, R9 ;  /* 0x000000ffff0a7224 */ /* 0x000fe200078e0009 */
[----:B------:R-:W-:Y:S06]  /*0630*/  @!P6 BRA `(.L_x_4) ;  /* 0x00000000002ce947 */ /* 0x000fec0003800000 */
[----:B------:R-:W-:Y:S01]  /*0640*/  @P0 IMAD.MOV.U32 R11, RZ, RZ, R6 ;  /* 0x000000ffff0b0224 */ /* 0x000fe200078e0006 */
[----:B------:R-:W-:Y:S01]  /*0650*/  ISETP.EQ.AND P0, PT, R20, 0x8, PT ;  /* 0x000000081400780c */ /* 0x000fe20003f02270 */
[----:B------:R-:W-:Y:S01]  /*0660*/  @P1 IMAD.MOV.U32 R11, RZ, RZ, R19 ;  /* 0x000000ffff0b1224 */ /* 0x000fe200078e0013 */
[----:B------:R-:W-:Y:S01]  /*0670*/  LOP3.LUT R9, R8, 0x1f, RZ, 0xc0, !PT ;  /* 0x0000001f08097812 */ /* 0x000fe200078ec0ff */
[----:B------:R-:W-:Y:S02]  /*0680*/  @P2 IMAD.MOV.U32 R11, RZ, RZ, R18 ;  /* 0x000000ffff0b2224 */ /* 0x000fe400078e0012 */
[----:B------:R-:W-:Y:S01]  /*0690*/  @P3 IMAD.MOV.U32 R11, RZ, RZ, R17 ;  /* 0x000000ffff0b3224 */ /* 0x000fe200078e0011 */
[----:B------:R-:W-:Y:S01]  /*06a0*/  @P4 MOV R11, R16 ;  /* 0x00000010000b4202 */ /* 0x000fe20000000f00 */
[----:B------:R-:W-:Y:S01]  /*06b0*/  @P5 IMAD.MOV.U32 R11, RZ, RZ, R15 ;  /* 0x000000ffff0b5224 */ /* 0x000fe200078e000f */
[----:B------:R-:W-:-:S05]  /*06c0*/  SHF.L.W.U32.HI R0, R10, R9, R0 ;  /* 0x000000090a007219 */ /* 0x000fca0000010e00 */
[----:B------:R-:W-:-:S05]  /*06d0*/  @P0 IMAD.MOV.U32 R11, RZ, RZ, R13 ;  /* 0x000000ffff0b0224 */ /* 0x000fca00078e000d */
[----:B------:R-:W-:-:S07]  /*06e0*/  SHF.L.W.U32.HI R10, R11, R9, R10 ;  /* 0x000000090b0a7219 */ /* 0x000fce0000010e0a */
.L_x_4:
[----:B------:R-:W-:Y:S05]  /*06f0*/  BSYNC.RECONVERGENT B1 ;  /* 0x0000000000017941 */ /* 0x000fea0003800200 */
.L_x_3:
[C---:B------:R-:W-:Y:S01]  /*0700*/  SHF.L.W.U32.HI R13, R10.reuse, 0x2, R0 ;  /* 0x000000020a0d7819 */ /* 0x040fe20000010e00 */
[----:B------:R-:W-:Y:S01]  /*0710*/  IMAD.SHL.U32 R8, R10, 0x4, RZ ;  /* 0x000000040a087824 */ /* 0x000fe200078e00ff */
[----:B------:R-:W-:Y:S01]  /*0720*/  UMOV UR4, 0x54442d19 ;  /* 0x54442d1900047882 */ /* 0x000fe20000000000 */
[----:B------:R-:W-:Y:S01]  /*0730*/  UMOV UR5, 0x3bf921fb ;  /* 0x3bf921fb00057882 */ /* 0x000fe20000000000 */
[----:B------:R-:W-:Y:S02]  /*0740*/  SHF.R.S32.HI R9, RZ, 0x1f, R13 ;  /* 0x0000001fff097819 */ /* 0x000fe4000001140d */
[----:B------:R-:W-:Y:S02]  /*0750*/  ISETP.GE.AND P0, PT, R7, RZ, PT ;  /* 0x000000ff0700720c */ /* 0x000fe40003f06270 */
[C---:B------:R-:W-:Y:S02]  /*0760*/  LOP3.LUT R8, R9.reuse, R8, RZ, 0x3c, !PT ;  /* 0x0000000809087212 */ /* 0x040fe400078e3cff */
[----:B------:R-:W-:-:S02]  /*0770*/  LOP3.LUT R9, R9, R13, RZ, 0x3c, !PT ;  /* 0x0000000d09097212 */ /* 0x000fc400078e3cff */
[----:B------:R-:W-:Y:S02]  /*0780*/  SHF.R.U32.HI R0, RZ, 0x1e, R0 ;  /* 0x0000001eff007819 */ /* 0x000fe40000011600 */
[C---:B------:R-:W-:Y:S02]  /*0790*/  LOP3.LUT R20, R13.reuse, R7, RZ, 0x3c, !PT ;  /* 0x000000070d147212 */ /* 0x040fe400078e3cff */
[----:B------:R-:W0:Y:S01]  /*07a0*/  I2F.F64.S64 R8, R8 ;  /* 0x0000000800087312 */ /* 0x000e220000301c00 */
[----:B------:R-:W-:Y:S02]  /*07b0*/  LEA.HI R0, R13, R0, RZ, 0x1 ;  /* 0x000000000d007211 */ /* 0x000fe400078f08ff */
[----:B------:R-:W-:-:S03]  /*07c0*/  ISETP.GE.AND P1, PT, R20, RZ, PT ;  /* 0x000000ff1400720c */ /* 0x000fc60003f26270 */
[----:B------:R-:W-:-:S04]  /*07d0*/  IMAD.MOV R13, RZ, RZ, -R0 ;  /* 0x000000ffff0d7224 */ /* 0x000fc800078e0a00 */
[----:B------:R-:W-:Y:S01]  /*07e0*/  @!P0 IMAD.MOV.U32 R0, RZ, RZ, R13 ;  /* 0x000000ffff008224 */ /* 0x000fe200078e000d */
[----:B0-----:R-:W-:-:S10]  /*07f0*/  DMUL R10, R8, UR4 ;  /* 0x00000004080a7c28 */ /* 0x001fd40008000000 */
[----:B------:R-:W0:Y:S02]  /*0800*/  F2F.F32.F64 R10, R10 ;  /* 0x0000000a000a7310 */ /* 0x000e240000301000 */
[----:B0-----:R-:W-:-:S07]  /*0810*/  FSEL R8, -R10, R10, !P1 ;  /* 0x0000000a0a087208 */ /* 0x001fce0004800100 */
.L_x_1:
[----:B------:R-:W-:Y:S05]  /*0820*/  BSYNC.RECONVERGENT B0 ;  /* 0x0000000000007941 */ /* 0x000fea0003800200 */
.L_x_0:
[----:B------:R-:W-:Y:S01]  /*0830*/  MOV R20, 0x37cbac00 ;  /* 0x37cbac0000147802 */ /* 0x000fe20000000f00 */
[----:B------:R-:W-:Y:S01]  /*0840*/  FMUL R9, R8, R8 ;  /* 0x0000000808097220 */ /* 0x000fe20000400000 */
[C---:B------:R-:W-:Y:S01]  /*0850*/  LOP3.LUT R11, R0.reuse, 0x1, RZ, 0xc0, !PT ;  /* 0x00000001000b7812 */ /* 0x040fe200078ec0ff */
[----:B------:R-:W-:Y:S01]  /*0860*/  IMAD.MOV.U32 R22, RZ, RZ, 0x3c0885e4 ;  /* 0x3c0885e4ff167424 */ /* 0x000fe200078e00ff */
[----:B------:R-:W-:Y:S01]  /*0870*/  FSETP.GE.AND P2, PT, |R7|, 105615, PT ;  /* 0x47ce47800700780b */ /* 0x000fe20003f46200 */
[----:B------:R-:W-:Y:S01]  /*0880*/  FFMA R10, R9, R20, -0.0013887860113754868507 ;  /* 0xbab607ed090a7423 */ /* 0x000fe20000000014 */
[----:B------:R-:W-:Y:S01]  /*0890*/  ISETP.NE.U32.AND P0, PT, R11, 0x1, PT ;  /* 0x000000010b00780c */ /* 0x000fe20003f05070 */
[----:B------:R-:W-:Y:S01]  /*08a0*/  VIADD R0, R0, 0x1 ;  /* 0x0000000100007836 */ /* 0x000fe20000000000 */
[----:B------:R-:W-:Y:S01]  /*08b0*/  BSSY.RECONVERGENT B0, `(.L_x_5) ;  /* 0x000006b000007945 */ /* 0x000fe20003800200 */
[----:B------:R-:W-:Y:S01]  /*08c0*/  IMAD.MOV.U32 R11, RZ, RZ, 0x3e2aaaa8 ;  /* 0x3e2aaaa8ff0b7424 */ /* 0x000fe200078e00ff */
[----:B------:R-:W-:-:S02]  /*08d0*/  FSEL R10, R10, -0.00019574658654164522886, P0 ;  /* 0xb94d41530a0a7808 */ /* 0x000fc40000000000 */
[----:B------:R-:W-:Y:S02]  /*08e0*/  FSEL R22, R22, 0.041666727513074874878, !P0 ;  /* 0x3d2aaabb16167808 */ /* 0x000fe40004000000 */
[----:B------:R-:W-:Y:S02]  /*08f0*/  LOP3.LUT P1, RZ, R0, 0x2, RZ, 0xc0, !PT ;  /* 0x0000000200ff7812 */ /* 0x000fe4000782c0ff */
[----:B------:R-:W-:Y:S01]  /*0900*/  FSEL R0, R8, 1, !P0 ;  /* 0x3f80000008007808 */ /* 0x000fe20004000000 */
[----:B------:R-:W-:Y:S01]  /*0910*/  FFMA R10, R9, R10, R22 ;  /* 0x0000000a090a7223 */ /* 0x000fe20000000016 */
[----:B------:R-:W-:-:S03]  /*0920*/  FSEL R11, -R11, -0.4999999701976776123, !P0 ;  /* 0xbeffffff0b0b7808 */ /* 0x000fc60004000100 */
[C---:B------:R-:W-:Y:S02]  /*0930*/  FFMA R13, R9.reuse, R0, RZ ;  /* 0x00000000090d7223 */ /* 0x040fe400000000ff */
[----:B------:R-:W-:-:S04]  /*0940*/  FFMA R10, R9, R10, R11 ;  /* 0x0000000a090a7223 */ /* 0x000fc8000000000b */
[----:B------:R-:W-:-:S04]  /*0950*/  FFMA R13, R13, R10, R0 ;  /* 0x0000000a0d0d7223 */ /* 0x000fc80000000000 */
[----:B------:R-:W-:Y:S01]  /*0960*/  @P1 FADD R13, RZ, -R13 ;  /* 0x8000000dff0d1221 */ /* 0x000fe20000000000 */
[----:B------:R-:W-:Y:S06]  /*0970*/  @!P2 BRA `(.L_x_6) ;  /* 0x000000040078a947 */ /* 0x000fec0003800000 */
[----:B------:R-:W-:-:S13]  /*0980*/  FSETP.NEU.AND P0, PT, |R7|, +INF , PT ;  /* 0x7f8000000700780b */ /* 0x000fda0003f0d200 */
[----:B------:R-:W-:Y:S01]  /*0990*/  @!P0 FMUL R14, RZ, R7 ;  /* 0x00000007ff0e8220 */ /* 0x000fe20000400000 */
[----:B------:R-:W-:Y:S01]  /*09a0*/  @!P0 IMAD.MOV.U32 R12, RZ, RZ, RZ ;  /* 0x000000ffff0c8224 */ /* 0x000fe200078e00ff */
[----:B------:R-:W-:Y:S06]  /*09b0*/  @!P0 BRA `(.L_x_6) ;  /* 0x0000000400688947 */ /* 0x000fec0003800000 */
[----:B------:R-:W-:Y:S02]  /*09c0*/  IMAD.SHL.U32 R0, R7, 0x100, RZ ;  /* 0x0000010007007824 */ /* 0x000fe400078e00ff */
[----:B------:R-:W-:Y:S02]  /*09d0*/  HFMA2 R21, -RZ, RZ, 0, 0 ;  /* 0x00000000ff157431 */ /* 0x000fe400000001ff */
[----:B------:R-:W-:Y:S01]  /*09e0*/  IMAD.MOV.U32 R12, RZ, RZ, RZ ;  /* 0x000000ffff0c7224 */ /* 0x000fe200078e00ff */
[----:B------:R-:W0:Y:S01]  /*09f0*/  LDCU.64 UR8, c[0x4][URZ] ;  /* 0x01000000ff0877ac */ /* 0x000e220008000a00 */
[----:B------:R-:W-:Y:S01]  /*0a00*/  LOP3.LUT R23, R0, 0x80000000, RZ, 0xfc, !PT ;  /* 0x8000000000177812 */ /* 0x000fe200078efcff */
[----:B------:R-:W-:Y:S01]  /*0a10*/  UMOV UR5, URZ ;  /* 0x000000ff00057c82 */ /* 0x000fe20008000000 */
[----:B------:R-:W-:-:S05]  /*0a20*/  UMOV UR4, URZ ;  /* 0x000000ff00047c82 */ /* 0x000fca0008000000 */
.L_x_7:
[----:B0-----:R-:W-:Y:S02]  /*0a30*/  IMAD.U32 R8, RZ, RZ, UR8 ;  /* 0x00000008ff087e24 */ /* 0x001fe4000f8e00ff */
[----:B------:R-:W-:-:S05]  /*0a40*/  IMAD.U32 R9, RZ, RZ, UR9 ;  /* 0x00000009ff097e24 */ /* 0x000fca000f8e00ff */
        /* <DEDUP_REMOVED lines=9> */
[----:B------:R-:W-:-:S02]  /*0ae0*/  ISETP.EQ.AND P4, PT, R12, 0x10, PT ;  /* 0x000000100c00780c */ /* 0x000fc40003f82270 */
[C---:B------:R-:W-:Y:S01]  /*0af0*/  ISETP.EQ.AND P5, PT, R12.reuse, 0x14, PT ;  /* 0x000000140c00780c */ /* 0x040fe20003fa2270 */
[----:B------:R-:W-:Y:S02]  /*0b00*/  VIADD R12, R12, 0x4 ;  /* 0x000000040c0c7836 */ /* 0x000fe40000000000 */
[----:B--2---:R-:W-:-:S03]  /*0b10*/  IMAD.WIDE.U32 R10, R8, R23, RZ ;  /* 0x00000017080a7225 */ /* 0x004fc600078e00ff */
[----:B------:R-:W-:-:S04]  /*0b20*/  IADD3 R0, P6, PT, R10, R21, RZ ;  /* 0x000000150a007210 */ /* 0x000fc80007fde0ff */
[----:B------:R-:W-:Y:S01]  /*0b30*/  IADD3.X R21, PT, PT, R11, UR5, RZ, P6, !PT ;  /* 0x000000050b157c10 */ /* 0x000fe2000b7fe4ff */
[--C-:B------:R-:W-:Y:S01]  /*0b40*/  @P0 IMAD.MOV.U32 R6, RZ, RZ, R0.reuse ;  /* 0x000000ffff060224 */ /* 0x100fe200078e0000 */
[----:B------:R-:W-:Y:S01]  /*0b50*/  @P2 MOV R18, R0 ;  /* 0x0000000000122202 */ /* 0x000fe20000000f00 */
[--C-:B------:R-:W-:Y:S02]  /*0b60*/  @P1 IMAD.MOV.U32 R19, RZ, RZ, R0.reuse ;  /* 0x000000ffff131224 */ /* 0x100fe400078e0000 */
[--C-:B------:R-:W-:Y:S02]  /*0b70*/  @P3 IMAD.MOV.U32 R17, RZ, RZ, R0.reuse ;  /* 0x000000ffff113224 */ /* 0x100fe400078e0000 */
[--C-:B------:R-:W-:Y:S02]  /*0b80*/  @P4 IMAD.MOV.U32 R16, RZ, RZ, R0.reuse ;  /* 0x000000ffff104224 */ /* 0x100fe400078e0000 */
[----:B------:R-:W-:Y:S01]  /*0b90*/  @P5 IMAD.MOV.U32 R15, RZ, RZ, R0 ;  /* 0x000000ffff0f5224 */ /* 0x000fe200078e0000 */
[----:B------:R-:W-:Y:S06]  /*0ba0*/  BRA.U UP0, `(.L_x_7) ;  /* 0xfffffffd00a07547 */ /* 0x000fec000b83ffff */
[----:B------:R-:W-:Y:S01]  /*0bb0*/  SHF.R.U32.HI R9, RZ, 0x17, R7 ;  /* 0x00000017ff097819 */ /* 0x000fe20000011607 */
[----:B------:R-:W-:Y:S03]  /*0bc0*/  BSSY.RECONVERGENT B1, `(.L_x_8) ;  /* 0x0000027000017945 */ /* 0x000fe60003800200 */
[C---:B------:R-:W-:Y:S02]  /*0bd0*/  LOP3.LUT R0, R9.reuse, 0xe0, RZ, 0xc0, !PT ;  /* 0x000000e009007812 */ /* 0x040fe400078ec0ff */
[----:B------:R-:W-:-:S03]  /*0be0*/  LOP3.LUT P6, RZ, R9, 0x1f, RZ, 0xc0, !PT ;  /* 0x0000001f09ff7812 */ /* 0x000fc600078cc0ff */
[----:B------:R-:W-:-:S05]  /*0bf0*/  VIADD R0, R0, 0xffffff80 ;  /* 0xffffff8000007836 */ /* 0x000fca0000000000 */
[----:B------:R-:W-:-:S04]  /*0c00*/  SHF.R.U32.HI R0, RZ, 0x5, R0 ;  /* 0x00000005ff007819 */ /* 0x000fc80000011600 */
[----:B------:R-:W-:-:S04]  /*0c10*/  LEA R10, -R0, RZ, 0x2 ;  /* 0x000000ff000a7211 */ /* 0x000fc800078e11ff */
[C---:B------:R-:W-:Y:S02]  /*0c20*/  ISETP.EQ.AND P3, PT, R10.reuse, -0x18, PT ;  /* 0xffffffe80a00780c */ /* 0x040fe40003f62270 */
[C---:B------:R-:W-:Y:S02]  /*0c30*/  ISETP.EQ.AND P4, PT, R10.reuse, -0x14, PT ;  /* 0xffffffec0a00780c */ /* 0x040fe40003f82270 */
[C---:B------:R-:W-:Y:S02]  /*0c40*/  ISETP.EQ.AND P2, PT, R10.reuse, -0x10, PT ;  /* 0xfffffff00a00780c */ /* 0x040fe40003f42270 */
[C---:B------:R-:W-:Y:S02]  /*0c50*/  ISETP.EQ.AND P1, PT, R10.reuse, -0xc, PT ;  /* 0xfffffff40a00780c */ /* 0x040fe40003f22270 */
[C---:B------:R-:W-:Y:S02]  /*0c60*/  ISETP.EQ.AND P0, PT, R10.reuse, -0x8, PT ;  /* 0xfffffff80a00780c */ /* 0x040fe40003f02270 */
[----:B------:R-:W-:-:S03]  /*0c70*/  ISETP.EQ.AND P5, PT, R10, RZ, PT ;  /* 0x000000ff0a00720c */ /* 0x000fc60003fa2270 */
[--C-:B------:R-:W-:Y:S01]  /*0c80*/  @P3 IMAD.MOV.U32 R0, RZ, RZ, R6.reuse ;  /* 0x000000ffff003224 */ /* 0x100fe200078e0006 */
[C---:B------:R-:W-:Y:S01]  /*0c90*/  ISETP.EQ.AND P3, PT, R10.reuse, -0x4, PT ;  /* 0xfffffffc0a00780c */ /* 0x040fe20003f62270 */
[----:B------:R-:W-:Y:S02]  /*0ca0*/  @P4 IMAD.MOV.U32 R8, RZ, RZ, R6 ;  /* 0x000000ffff084224 */ /* 0x000fe400078e0006 */
[--C-:B------:R-:W-:Y:S01]  /*0cb0*/  @P4 IMAD.MOV.U32 R0, RZ, RZ, R19.reuse ;  /* 0x000000ffff004224 */ /* 0x100fe200078e0013 */
[----:B------:R-:W-:Y:S01]  /*0cc0*/  ISETP.EQ.AND P4, PT, R10, 0x4, PT ;  /* 0x000000040a00780c */ /* 0x000fe20003f82270 */
[----:B------:R-:W-:Y:S01]  /*0cd0*/  @P2 IMAD.MOV.U32 R8, RZ, RZ, R19 ;  /* 0x000000ffff082224 */ /* 0x000fe200078e0013 */
[----:B------:R-:W-:Y:S01]  /*0ce0*/  @P1 MOV R8, R18 ;  /* 0x0000001200081202 */ /* 0x000fe20000000f00 */
[----:B------:R-:W-:Y:S02]  /*0cf0*/  @P2 IMAD.MOV.U32 R0, RZ, RZ, R18 ;  /* 0x000000ffff002224 */ /* 0x000fe400078e0012 */
[----:B------:R-:W-:-:S02]  /*0d00*/  @P1 IMAD.MOV.U32 R0, RZ, RZ, R17 ;  /* 0x000000ffff001224 */ /* 0x000fc400078e0011 */
[----:B------:R-:W-:Y:S02]  /*0d10*/  @P0 IMAD.MOV.U32 R8, RZ, RZ, R17 ;  /* 0x000000ffff080224 */ /* 0x000fe400078e0011 */
[--C-:B------:R-:W-:Y:S02]  /*0d20*/  @P0 IMAD.MOV.U32 R0, RZ, RZ, R16.reuse ;  /* 0x000000ffff000224 */ /* 0x100fe400078e0010 */
[----:B------:R-:W-:Y:S01]  /*0d30*/  @P3 IMAD.MOV.U32 R8, RZ, RZ, R16 ;  /* 0x000000ffff083224 */ /* 0x000fe200078e0010 */
[----:B------:R-:W-:Y:S01]  /*0d40*/  @P5 MOV R8, R15 ;  /* 0x0000000f00085202 */ /* 0x000fe20000000f00 */
[----:B------:R-:W-:Y:S02]  /*0d50*/  @P3 IMAD.MOV.U32 R0, RZ, RZ, R15 ;  /* 0x000000ffff003224 */ /* 0x000fe400078e000f */
[--C-:B------:R-:W-:Y:S02]  /*0d60*/  @P5 IMAD.MOV.U32 R0, RZ, RZ, R21.reuse ;  /* 0x000000ffff005224 */ /* 0x100fe400078e0015 */
[----:B------:R-:W-:Y:S01]  /*0d70*/  @P4 IMAD.MOV.U32 R8, RZ, RZ, R21 ;  /* 0x000000ffff084224 */ /* 0x000fe200078e0015 */
[----:B------:R-:W-:Y:S06]  /*0d80*/  @!P6 BRA `(.L_x_9) ;  /* 0x000000000028e947 */ /* 0x000fec0003800000 */
[----:B------:R-:W-:Y:S01]  /*0d90*/  @P1 IMAD.MOV.U32 R6, RZ, RZ, R19 ;  /* 0x000000ffff061224 */ /* 0x000fe200078e0013 */
[----:B------:R-:W-:Y:S01]  /*0da0*/  LOP3.LUT R9, R9, 0x1f, RZ, 0xc0, !PT ;  /* 0x0000001f09097812 */ /* 0x000fe200078ec0ff */
[----:B------:R-:W-:Y:S01]  /*0db0*/  @P0 IMAD.MOV.U32 R6, RZ, RZ, R18 ;  /* 0x000000ffff060224 */ /* 0x000fe200078e0012 */
[----:B------:R-:W-:Y:S02]  /*0dc0*/  ISETP.EQ.AND P0, PT, R10, 0x8, PT ;  /* 0x000000080a00780c */ /* 0x000fe40003f02270 */
[----:B------:R-:W-:Y:S01]  /*0dd0*/  @P3 MOV R6, R17 ;  /* 0x0000001100063202 */ /* 0x000fe20000000f00 */
[----:B------:R-:W-:Y:S01]  /*0de0*/  @P5 IMAD.MOV.U32 R6, RZ, RZ, R16 ;  /* 0x000000ffff065224 */ /* 0x000fe200078e0010 */
[----:B------:R-:W-:Y:S01]  /*0df0*/  SHF.L.W.U32.HI R0, R8, R9, R0 ;  /* 0x0000000908007219 */ /* 0x000fe20000010e00 */
[----:B------:R-:W-:-:S08]  /*0e00*/  @P4 IMAD.MOV.U32 R6, RZ, RZ, R15 ;  /* 0x000000ffff064224 */ /* 0x000fd000078e000f */
[----:B------:R-:W-:-:S05]  /*0e10*/  @P0 IMAD.MOV.U32 R6, RZ, RZ, R21 ;  /* 0x000000ffff060224 */ /* 0x000fca00078e0015 */
[----:B------:R-:W-:-:S07]  /*0e20*/  SHF.L.W.U32.HI R8, R6, R9, R8 ;  /* 0x0000000906087219 */ /* 0x000fce0000010e08 */
.L_x_9:
[----:B------:R-:W-:Y:S05]  /*0e30*/  BSYNC.RECONVERGENT B1 ;  /* 0x0000000000017941 */ /* 0x000fea0003800200 */
.L_x_8:
        /* <DEDUP_REMOVED lines=9> */
[----:B------:R-:W0:Y:S01]  /*0ed0*/  I2F.F64.S64 R8, R10 ;  /* 0x0000000a00087312 */ /* 0x000e220000301c00 */
[C---:B------:R-:W-:Y:S02]  /*0ee0*/  LOP3.LUT R7, R12.reuse, R7, RZ, 0x3c, !PT ;  /* 0x000000070c077212 */ /* 0x040fe400078e3cff */
[----:B------:R-:W-:Y:S02]  /*0ef0*/  LEA.HI R12, R12, R0, RZ, 0x1 ;  /* 0x000000000c0c7211 */ /* 0x000fe400078f08ff */
[----:B------:R-:W-:Y:S02]  /*0f00*/  ISETP.GE.AND P0, PT, R7, RZ, PT ;  /* 0x000000ff0700720c */ /* 0x000fe40003f06270 */
[----:B------:R-:W-:-:S05]  /*0f10*/  IADD3 R0, PT, PT, -R12, RZ, RZ ;  /* 0x000000ff0c007210 */ /* 0x000fca0007ffe1ff */
[----:B------:R-:W-:Y:S01]  /*0f20*/  @!P1 IMAD.MOV.U32 R12, RZ, RZ, R0 ;  /* 0x000000ffff0c9224 */ /* 0x000fe200078e0000 */
[----:B0-----:R-:W-:-:S10]  /*0f30*/  DMUL R8, R8, UR4 ;  /* 0x0000000408087c28 */ /* 0x001fd40008000000 */
[----:B------:R-:W0:Y:S02]  /*0f40*/  F2F.F32.F64 R8, R8 ;  /* 0x0000000800087310 */ /* 0x000e240000301000 */
[----:B0-----:R-:W-:-:S07]  /*0f50*/  FSEL R14, -R8, R8, !P0 ;  /* 0x00000008080e7208 */ /* 0x001fce0004000100 */
.L_x_6:
[----:B------:R-:W-:Y:S05]  /*0f60*/  BSYNC.RECONVERGENT B0 ;  /* 0x0000000000007941 */ /* 0x000fea0003800200 */
.L_x_5:
[----:B------:R-:W-:Y:S01]  /*0f70*/  LOP3.LUT R0, R12, 0x1, RZ, 0xc0, !PT ;  /* 0x000000010c007812 */ /* 0x000fe200078ec0ff */
[----:B------:R-:W-:Y:S01]  /*0f80*/  FMUL R9, R14, R14 ;  /* 0x0000000e0e097220 */ /* 0x000fe20000400000 */
[----:B------:R-:W-:Y:S01]  /*0f90*/  ISETP.NE.AND P2, PT, R5, RZ, PT ;  /* 0x000000ff0500720c */ /* 0x000fe20003f45270 */
[----:B------:R-:W-:Y:S01]  /*0fa0*/  IMAD.MOV.U32 R8, RZ, RZ, 0x3effffff ;  /* 0x3effffffff087424 */ /* 0x000fe200078e00ff */
[----:B------:R-:W-:Y:S01]  /*0fb0*/  ISETP.NE.U32.AND P0, PT, R0, 0x1, PT ;  /* 0x000000010000780c */ /* 0x000fe20003f05070 */
[----:B------:R-:W-:Y:S01]  /*0fc0*/  FFMA R20, R9, R20, -0.0013887860113754868507 ;  /* 0xbab607ed09147423 */ /* 0x000fe20000000014 */
[----:B------:R-:W-:Y:S01]  /*0fd0*/  IMAD.MOV.U32 R0, RZ, RZ, 0x3d2aaabb ;  /* 0x3d2aaabbff007424 */ /* 0x000fe200078e00ff */
[----:B------:R-:W-:Y:S01]  /*0fe0*/  LOP3.LUT P1, RZ, R12, 0x2, RZ, 0xc0, !PT ;  /* 0x000000020cff7812 */ /* 0x000fe2000782c0ff */
[----:B------:R-:W-:Y:S01]  /*0ff0*/  BSSY.RECONVERGENT B0, `(.L_x_10) ;  /* 0x0000019000007945 */ /* 0x000fe20003800200 */
[----:B------:R-:W-:Y:S02]  /*1000*/  FSEL R8, -R8, -0.16666662693023681641, !P0 ;  /* 0xbe2aaaa808087808 */ /* 0x000fe40004000100 */
[----:B------:R-:W-:-:S02]  /*1010*/  FSEL R20, R20, -0.00019574658654164522886, !P0 ;  /* 0xb94d415314147808 */ /* 0x000fc40004000000 */
[----:B------:R-:W-:Y:S02]  /*1020*/  FSEL R0, R0, 0.0083327032625675201416, !P0 ;  /* 0x3c0885e400007808 */ /* 0x000fe40004000000 */
[----:B------:R-:W0:Y:S03]  /*1030*/  @!P2 LDC.64 R6, c[0x0][0x390] ;  /* 0x0000e400ff06ab82 */ /* 0x000e260000000a00 */
[----:B------:R-:W-:Y:S01]  /*1040*/  FFMA R20, R9, R20, R0 ;  /* 0x0000001409147223 */ /* 0x000fe20000000000 */
[----:B------:R-:W-:-:S03]  /*1050*/  FSEL R0, R14, 1, P0 ;  /* 0x3f8000000e007808 */ /* 0x000fc60000000000 */
[C---:B------:R-:W-:Y:S02]  /*1060*/  FFMA R8, R9.reuse, R20, R8 ;  /* 0x0000001409087223 */ /* 0x040fe40000000008 */
[----:B------:R-:W-:-:S04]  /*1070*/  FFMA R9, R9, R0, RZ ;  /* 0x0000000009097223 */ /* 0x000fc800000000ff */
[----:B------:R-:W-:-:S04]  /*1080*/  FFMA R0, R9, R8, R0 ;  /* 0x0000000809007223 */ /* 0x000fc80000000000 */
[----:B------:R-:W-:-:S04]  /*1090*/  @P1 FADD R0, RZ, -R0 ;  /* 0x80000000ff001221 */ /* 0x000fc80000000000 */
[----:B-----5:R-:W-:-:S04]  /*10a0*/  @!P2 FMUL R9, R3, R0 ;  /* 0x000000000309a220 */ /* 0x020fc80000400000 */
[----:B------:R-:W-:-:S05]  /*10b0*/  @!P2 FFMA R9, R4, R13, -R9 ;  /* 0x0000000d0409a223 */ /* 0x000fca0000000809 */
[----:B0-----:R0:W-:Y:S01]  /*10c0*/  @!P2 STG.E desc[UR6][R6.64], R9 ;  /* 0x000000090600a986 */ /* 0x0011e2000c101906 */
[----:B------:R-:W-:Y:S05]  /*10d0*/  @!P2 BRA `(.L_x_11) ;  /* 0x000000000028a947 */ /* 0x000fea0003800000 */
[----:B0-----:R-:W0:Y:S01]  /*10e0*/  LDC.64 R6, c[0x0][0x390] ;  /* 0x0000e400ff067b82 */ /* 0x001e220000000a00 */
[----:B------:R-:W-:-:S04]  /*10f0*/  LOP3.LUT R8, R5, 0x1, RZ, 0xc0, !PT ;  /* 0x0000000105087812 */ /* 0x000fc800078ec0ff */
[----:B------:R-:W-:-:S13]  /*1100*/  ISETP.NE.U32.AND P0, PT, R8, 0x1, PT ;  /* 0x000000010800780c */ /* 0x000fda0003f05070 */
[-C--:B------:R-:W-:Y:S01]  /*1110*/  @!P0 FMUL R9, R2, R0.reuse ;  /* 0x0000000002098220 */ /* 0x080fe20000400000 */
[----:B------:R-:W-:-:S03]  /*1120*/  @P0 FMUL R0, R3, R0 ;  /* 0x0000000003000220 */ /* 0x000fc60000400000 */
[CC--:B------:R-:W-:Y:S01]  /*1130*/  @!P0 FFMA R9, R4.reuse, R13.reuse, R9 ;  /* 0x0000000d04098223 */ /* 0x0c0fe20000000009 */
[----:B------:R-:W-:Y:S01]  /*1140*/  @P0 FFMA R13, R4, R13, -R0 ;  /* 0x0000000d040d0223 */ /* 0x000fe20000000800 */
[----:B0-----:R-:W-:-:S05]  /*1150*/  IMAD.WIDE R2, R5, 0x4, R6 ;  /* 0x0000000405027825 */ /* 0x001fca00078e0206 */
[----:B------:R1:W-:Y:S04]  /*1160*/  @!P0 STG.E desc[UR6][R2.64], R9 ;  /* 0x0000000902008986 */ /* 0x0003e8000c101906 */
[----:B------:R1:W-:Y:S02]  /*1170*/  @P0 STG.E desc[UR6][R2.64], R13 ;  /* 0x0000000d02000986 */ /* 0x0003e4000c101906 */
.L_x_11:
[----:B------:R-:W-:Y:S05]  /*1180*/  BSYNC.RECONVERGENT B0 ;  /* 0x0000000000007941 */ /* 0x000fea0003800200 */
.L_x_10:
[----:B------:R-:W-:Y:S06]  /*1190*/  BAR.SYNC.DEFER_BLOCKING 0x0 ;  /* 0x0000000000007b1d */ /* 0x000fec0000010000 */
[----:B------:R-:W-:Y:S05]  /*11a0*/  EXIT ;  /* 0x000000000000794d */ /* 0x000fea0003800000 */
.L_x_12:
[----:B------:R-:W-:-:S00]  /*11b0*/  BRA `(.L_x_12) ;  /* 0xfffffffc00fc7947 */ /* 0x000fc0000383ffff */
[----:B------:R-:W-:-:S00]  /*11c0*/  NOP ;  /* 0x0000000000007918 */ /* 0x000fc00000000000 */
        /* <DEDUP_REMOVED lines=11> */
.L_x_13:


//--------------------- .nv.global.init           --------------------------
	.section	.nv.global.init,"aw",@progbits
	.align	4
.nv.global.init:
	.type		__cudart_i2opi_f,@object
	.size		__cudart_i2opi_f,(.L_0 - __cudart_i2opi_f)
__cudart_i2opi_f:
        /*0000*/ 	.byte	0x41, 0x90, 0x43, 0x3c, 0x99, 0x95, 0x62, 0xdb, 0xc0, 0xdd, 0x34, 0xf5, 0xd1, 0x57, 0x27, 0xfc
        /*0010*/ 	.byte	0x29, 0x15, 0x44, 0x4e, 0x6e, 0x83, 0xf9, 0xa2
.L_0:


//--------------------- .nv.shared.reserved.0     --------------------------
	.section	.nv.shared.reserved.0,"aw",@nobits
	.weak		__nv_reservedSMEM_offset_0_alias
	.size		__nv_reservedSMEM_offset_0_alias, 0, 64
	.other		__nv_reservedSMEM_offset_0_alias,@"STO_CUDA_RESERVED_SHARED STV_DEFAULT"
__nv_reservedSMEM_offset_0_alias:
	.zero		0
	.zero		64


//--------------------- .nv.constant0._Z4PAORPfS_S_f --------------------------
	.section	.nv.constant0._Z4PAORPfS_S_f,"a",@progbits
	.sectionflags	@""
	.align	4
.nv.constant0._Z4PAORPfS_S_f:
	.zero		924


//--------------------- SYMBOLS --------------------------

	.type		.nv.reservedSmem.offset0,@object
	.size		.nv.reservedSmem.offset0,0x4
